//
// Generated by NVIDIA NVVM Compiler
//
// Compiler Build ID: CL-36424714
// Cuda compilation tools, release 13.0, V13.0.88
// Based on NVVM 20.0.0
//

.version 9.0
.target sm_100
.address_size 64

	// .globl	_Z16BellmanIterationPiS_S_PbS_
.extern .func  (.param .b32 func_retval0) vprintf
(
	.param .b64 vprintf_param_0,
	.param .b64 vprintf_param_1
)
;
.global .align 1 .b8 $str[17] = {76, 79, 71, 58, 32, 37, 100, 44, 32, 37, 100, 44, 32, 37, 100, 10};

.visible .entry _Z16BellmanIterationPiS_S_PbS_(
	.param .u64 .ptr .align 1 _Z16BellmanIterationPiS_S_PbS__param_0,
	.param .u64 .ptr .align 1 _Z16BellmanIterationPiS_S_PbS__param_1,
	.param .u64 .ptr .align 1 _Z16BellmanIterationPiS_S_PbS__param_2,
	.param .u64 .ptr .align 1 _Z16BellmanIterationPiS_S_PbS__param_3,
	.param .u64 .ptr .align 1 _Z16BellmanIterationPiS_S_PbS__param_4
)
{
	.local .align 8 .b8 	__local_depot0[16];
	.reg .b64 	%SP;
	.reg .b64 	%SPL;
	.reg .pred 	%p<5>;
	.reg .b16 	%rs<2>;
	.reg .b32 	%r<25>;
	.reg .b64 	%rd<21>;

	mov.u64 	%SPL, __local_depot0;
	cvta.local.u64 	%SP, %SPL;
	ld.param.u64 	%rd9, [_Z16BellmanIterationPiS_S_PbS__param_0];
	ld.param.u64 	%rd6, [_Z16BellmanIterationPiS_S_PbS__param_1];
	ld.param.u64 	%rd7, [_Z16BellmanIterationPiS_S_PbS__param_2];
	ld.param.u64 	%rd8, [_Z16BellmanIterationPiS_S_PbS__param_3];
	ld.param.u64 	%rd10, [_Z16BellmanIterationPiS_S_PbS__param_4];
	cvta.to.global.u64 	%rd11, %rd10;
	cvta.to.global.u64 	%rd12, %rd9;
	add.u64 	%rd13, %SP, 0;
	add.u64 	%rd14, %SPL, 0;
	mov.u32 	%r8, %ntid.x;
	mov.u32 	%r9, %ctaid.x;
	mov.u32 	%r10, %tid.x;
	mad.lo.s32 	%r24, %r8, %r9, %r10;
	mov.u32 	%r11, %nctaid.x;
	mul.lo.s32 	%r2, %r8, %r11;
	ld.global.u32 	%r3, [%rd12];
	st.local.v2.u32 	[%rd14], {%r24, %r2};
	st.local.u32 	[%rd14+8], %r3;
	mov.u64 	%rd15, $str;
	cvta.global.u64 	%rd16, %rd15;
	{ // callseq 0, 0
	.param .b64 param0;
	st.param.b64 	[param0], %rd16;
	.param .b64 param1;
	st.param.b64 	[param1], %rd13;
	.param .b32 retval0;
	call.uni (retval0), 
	vprintf, 
	(
	param0, 
	param1
	);
	ld.param.b32 	%r12, [retval0];
	} // callseq 0
	ld.global.u32 	%r14, [%rd11];
	add.s32 	%r15, %r14, 1;
	st.global.u32 	[%rd11], %r15;
	mul.lo.s32 	%r4, %r3, %r3;
	setp.ge.s32 	%p1, %r24, %r4;
	@%p1 bra 	$L__BB0_6;
	cvta.to.global.u64 	%rd1, %rd7;
	cvta.to.global.u64 	%rd2, %rd6;
	cvta.to.global.u64 	%rd3, %rd8;
$L__BB0_2:
	mul.wide.s32 	%rd17, %r24, 4;
	add.s64 	%rd18, %rd2, %rd17;
	ld.global.u32 	%r6, [%rd18];
	setp.gt.s32 	%p2, %r6, 999999;
	@%p2 bra 	$L__BB0_5;
	div.s32 	%r16, %r24, %r3;
	mul.wide.s32 	%rd19, %r16, 4;
	add.s64 	%rd4, %rd1, %rd19;
	ld.global.u32 	%r17, [%rd4];
	add.s32 	%r18, %r17, %r6;
	mul.lo.s32 	%r19, %r16, %r3;
	sub.s32 	%r20, %r24, %r19;
	mul.wide.s32 	%rd20, %r20, 4;
	add.s64 	%rd5, %rd1, %rd20;
	ld.global.u32 	%r21, [%rd5];
	setp.ge.s32 	%p3, %r18, %r21;
	@%p3 bra 	$L__BB0_5;
	mov.b16 	%rs1, 1;
	st.global.u8 	[%rd3], %rs1;
	ld.global.u32 	%r22, [%rd4];
	add.s32 	%r23, %r22, %r6;
	st.global.u32 	[%rd5], %r23;
$L__BB0_5:
	add.s32 	%r24, %r24, %r2;
	setp.lt.s32 	%p4, %r24, %r4;
	@%p4 bra 	$L__BB0_2;
$L__BB0_6:
	ret;

}


// ===== COMPILED SASS (sm_100) =====

	.target	sm_100

	.elftype	@"ET_EXEC"


//--------------------- .note.nv.tkinfo           --------------------------
	.section	.note.nv.tkinfo,"",@"SHT_NOTE"
	.sectionflags	@"SHF_NOTE_NV_TKINFO"
	.tkinfo
        /*0018*/ 	.word	0x00000002
        /*0030*/ 	.string	""
        /*0030*/ 	.string	"ptxas"
        /*0030*/ 	.string	"Cuda compilation tools, release 13.0, V13.0.88"
        /*0030*/ 	.string	"Build cuda_13.0.r13.0/compiler.36424714_0"
        /*0030*/ 	.string	"-arch sm_100 -m 64 "



//--------------------- .note.nv.cuinfo           --------------------------
	.section	.note.nv.cuinfo,"",@"SHT_NOTE"
	.sectionflags	@"SHF_NOTE_NV_CUINFO"
        /*0018*/ 	.short	0x0002
        /*001a*/ 	.short	0x0064
        /*001c*/ 	.short	0x0082
	.zero		2


//--------------------- .nv.info                  --------------------------
	.section	.nv.info,"",@"SHT_CUDA_INFO"
	.align	4


	//----- nvinfo : EIATTR_REGCOUNT
	.align		4
        /*0000*/ 	.byte	0x04, 0x2f
        /*0002*/ 	.short	(.L_2 - .L_1)
	.align		4
.L_1:
        /*0004*/ 	.word	index@(_Z16BellmanIterationPiS_S_PbS_)
        /*0008*/ 	.word	0x00000018


	//----- nvinfo : EIATTR_FRAME_SIZE
	.align		4
.L_2:
        /*000c*/ 	.byte	0x04, 0x11
        /*000e*/ 	.short	(.L_4 - .L_3)
	.align		4
.L_3:
        /*0010*/ 	.word	index@(_Z16BellmanIterationPiS_S_PbS_)
        /*0014*/ 	.word	0x00000010


	//----- nvinfo : EIATTR_MIN_STACK_SIZE
	.align		4
.L_4:
        /*0018*/ 	.byte	0x04, 0x12
        /*001a*/ 	.short	(.L_6 - .L_5)
	.align		4
.L_5:
        /*001c*/ 	.word	index@(_Z16BellmanIterationPiS_S_PbS_)
        /*0020*/ 	.word	0x00000010
.L_6:


//--------------------- .nv.compat                --------------------------
	.section	.nv.compat,"",@"SHT_CUDA_COMPAT_INFO"
	.align	4
        /*0000*/ 	.byte	0x02, 0x09, 0x00, 0x00, 0x02, 0x02, 0x01, 0x00, 0x02, 0x05, 0x05, 0x00, 0x03, 0x07, 0x01, 0x01
        /*0010*/ 	.byte	0x02, 0x03, 0x00, 0x00, 0x02, 0x06, 0x01, 0x00, 0x04, 0x0b, 0x08, 0x00, 0x09, 0x00, 0x00, 0x00
        /*0020*/ 	.byte	0x00, 0x00, 0x00, 0x00


//--------------------- .nv.info._Z16BellmanIterationPiS_S_PbS_ --------------------------
	.section	.nv.info._Z16BellmanIterationPiS_S_PbS_,"",@"SHT_CUDA_INFO"
	.sectionflags	@""
	.align	4


	//----- nvinfo : EIATTR_CUDA_API_VERSION
	.align		4
        /*0000*/ 	.byte	0x04, 0x37
        /*0002*/ 	.short	(.L_8 - .L_7)
.L_7:
        /*0004*/ 	.word	0x00000082


	//----- nvinfo : EIATTR_KPARAM_INFO
	.align		4
.L_8:
        /*0008*/ 	.byte	0x04, 0x17
        /*000a*/ 	.short	(.L_10 - .L_9)
.L_9:
        /*000c*/ 	.word	0x00000000
        /*0010*/ 	.short	0x0004
        /*0012*/ 	.short	0x0020
        /*0014*/ 	.byte	0x00, 0xf5, 0x21, 0x00


	//----- nvinfo : EIATTR_KPARAM_INFO
	.align		4
.L_10:
        /*0018*/ 	.byte	0x04, 0x17
        /*001a*/ 	.short	(.L_12 - .L_11)
.L_11:
        /*001c*/ 	.word	0x00000000
        /*0020*/ 	.short	0x0003
        /*0022*/ 	.short	0x0018
        /*0024*/ 	.byte	0x00, 0xf5, 0x21, 0x00


	//----- nvinfo : EIATTR_KPARAM_INFO
	.align		4
.L_12:
        /*0028*/ 	.byte	0x04, 0x17
        /*002a*/ 	.short	(.L_14 - .L_13)
.L_13:
        /*002c*/ 	.word	0x00000000
        /*0030*/ 	.short	0x0002
        /*0032*/ 	.short	0x0010
        /*0034*/ 	.byte	0x00, 0xf5, 0x21, 0x00


	//----- nvinfo : EIATTR_KPARAM_INFO
	.align		4
.L_14:
        /*0038*/ 	.byte	0x04, 0x17
        /*003a*/ 	.short	(.L_16 - .L_15)
.L_15:
        /*003c*/ 	.word	0x00000000
        /*0040*/ 	.short	0x0001
        /*0042*/ 	.short	0x0008
        /*0044*/ 	.byte	0x00, 0xf5, 0x21, 0x00


	//----- nvinfo : EIATTR_KPARAM_INFO
	.align		4
.L_16:
        /*0048*/ 	.byte	0x04, 0x17
        /*004a*/ 	.short	(.L_18 - .L_17)
.L_17:
        /*004c*/ 	.word	0x00000000
        /*0050*/ 	.short	0x0000
        /*0052*/ 	.short	0x0000
        /*0054*/ 	.byte	0x00, 0xf5, 0x21, 0x00


	//----- nvinfo : EIATTR_SPARSE_MMA_MASK
	.align		4
.L_18:
        /*0058*/ 	.byte	0x03, 0x50
        /*005a*/ 	.short	0x0000


	//----- nvinfo : EIATTR_MAXREG_COUNT
	.align		4
        /*005c*/ 	.byte	0x03, 0x1b
        /*005e*/ 	.short	0x00ff


	//----- nvinfo : EIATTR_EXTERNS
	.align		4
        /*0060*/ 	.byte	0x04, 0x0f
        /*0062*/ 	.short	(.L_20 - .L_19)


	//   ....[0]....
	.align		4
.L_19:
        /*0064*/ 	.word	index@(vprintf)


	//----- nvinfo : EIATTR_MERCURY_ISA_VERSION
	.align		4
.L_20:
        /*0068*/ 	.byte	0x03, 0x5f
        /*006a*/ 	.short	0x0101


	//----- nvinfo : EIATTR_VRC_CTA_INIT_COUNT
	.align		4
        /*006c*/ 	.byte	0x02, 0x4a
	.zero		1
	.zero		1


	//----- nvinfo : EIATTR_SYSCALL_OFFSETS
	.align		4
        /*0070*/ 	.byte	0x04, 0x46
        /*0072*/ 	.short	(.L_22 - .L_21)


	//   ....[0]....
.L_21:
        /*0074*/ 	.word	0x00000170


	//----- nvinfo : EIATTR_EXIT_INSTR_OFFSETS
	.align		4
.L_22:
        /*0078*/ 	.byte	0x04, 0x1c
        /*007a*/ 	.short	(.L_24 - .L_23)


	//   ....[0]....
.L_23:
        /*007c*/ 	.word	0x00000200


	//   ....[1]....
        /*0080*/ 	.word	0x00000520


	//----- nvinfo : EIATTR_CRS_STACK_SIZE
	.align		4
.L_24:
        /*0084*/ 	.byte	0x04, 0x1e
        /*0086*/ 	.short	(.L_26 - .L_25)
.L_25:
        /*0088*/ 	.word	0x00000000


	//----- nvinfo : EIATTR_CBANK_PARAM_SIZE
	.align		4
.L_26:
        /*008c*/ 	.byte	0x03, 0x19
        /*008e*/ 	.short	0x0028


	//----- nvinfo : EIATTR_PARAM_CBANK
	.align		4
        /*0090*/ 	.byte	0x04, 0x0a
        /*0092*/ 	.short	(.L_28 - .L_27)
	.align		4
.L_27:
        /*0094*/ 	.word	index@(.nv.constant0._Z16BellmanIterationPiS_S_PbS_)
        /*0098*/ 	.short	0x0380
        /*009a*/ 	.short	0x0028


	//----- nvinfo : EIATTR_SW_WAR
	.align		4
.L_28:
        /*009c*/ 	.byte	0x04, 0x36
        /*009e*/ 	.short	(.L_30 - .L_29)
.L_29:
        /*00a0*/ 	.word	0x00000008
.L_30:


//--------------------- .nv.callgraph             --------------------------
	.section	.nv.callgraph,"",@"SHT_CUDA_CALLGRAPH"
	.align	4
	.sectionentsize	8
	.align		4
        /*0000*/ 	.word	0x00000000
	.align		4
        /*0004*/ 	.word	0xffffffff
	.align		4
        /*0008*/ 	.word	index@(_Z16BellmanIterationPiS_S_PbS_)
	.align		4
        /*000c*/ 	.word	index@(vprintf)
	.align		4
        /*0010*/ 	.word	0x00000000
	.align		4
        /*0014*/ 	.word	0xfffffffe
	.align		4
        /*0018*/ 	.word	0x00000000
	.align		4
        /*001c*/ 	.word	0xfffffffd
	.align		4
        /*0020*/ 	.word	0x00000000
	.align		4
        /*0024*/ 	.word	0xfffffffc


//--------------------- .nv.constant4             --------------------------
	.section	.nv.constant4,"a",@progbits
	.align	8
	.align		8
.nv.constant4:
        /*0000*/ 	.dword	vprintf
	.align		8
        /*0008*/ 	.dword	$str


//--------------------- .text._Z16BellmanIterationPiS_S_PbS_ --------------------------
	.section	.text._Z16BellmanIterationPiS_S_PbS_,"ax",@progbits
	.align	128
        .global         _Z16BellmanIterationPiS_S_PbS_
        .type           _Z16BellmanIterationPiS_S_PbS_,@function
        .size           _Z16BellmanIterationPiS_S_PbS_,(.L_x_5 - _Z16BellmanIterationPiS_S_PbS_)
        .other          _Z16BellmanIterationPiS_S_PbS_,@"STO_CUDA_ENTRY STV_DEFAULT"
_Z16BellmanIterationPiS_S_PbS_:
.text._Z16BellmanIterationPiS_S_PbS_:
[----:B------:R-:W0:Y:S08]  /*0000*/  LDC R1, c[0x0][0x37c] ;  /* 0x0000df00ff017b82 */ /* 0x000e300000000800 */
[----:B------:R-:W1:Y:S01]  /*0010*/  LDC.64 R2, c[0x0][0x380] ;  /* 0x0000e000ff027b82 */ /* 0x000e620000000a00 */
[----:B------:R-:W1:Y:S01]  /*0020*/  LDCU.64 UR36, c[0x0][0x358] ;  /* 0x00006b00ff2477ac */ /* 0x000e620008000a00 */
[----:B0-----:R-:W-:Y:S01]  /*0030*/  VIADD R1, R1, 0xfffffff0 ;  /* 0xfffffff001017836 */ /* 0x001fe20000000000 */
[----:B-1----:R0:W2:Y:S01]  /*0040*/  LDG.E R19, desc[UR36][R2.64] ;  /* 0x0000002402137981 */ /* 0x0020a2000c1e1900 */
[----:B------:R-:W1:Y:S01]  /*0050*/  LDCU UR5, c[0x0][0x2fc] ;  /* 0x00005f80ff0577ac */ /* 0x000e620008000800 */
[----:B------:R-:W-:Y:S01]  /*0060*/  MOV R0, 0x0 ;  /* 0x0000000000007802 */ /* 0x000fe20000000f00 */
[----:B------:R-:W3:Y:S01]  /*0070*/  S2R R16, SR_CTAID.X ;  /* 0x0000000000107919 */ /* 0x000ee20000002500 */
[----:B------:R-:W4:Y:S01]  /*0080*/  LDCU UR6, c[0x0][0x360] ;  /* 0x00006c00ff0677ac */ /* 0x000f220008000800 */
[----:B------:R-:W4:Y:S01]  /*0090*/  LDC R17, c[0x0][0x370] ;  /* 0x0000dc00ff117b82 */ /* 0x000f220000000800 */
[----:B------:R-:W3:Y:S01]  /*00a0*/  S2R R5, SR_TID.X ;  /* 0x0000000000057919 */ /* 0x000ee20000002100 */
[----:B------:R-:W5:Y:S06]  /*00b0*/  LDCU UR4, c[0x0][0x2f8] ;  /* 0x00005f00ff0477ac */ /* 0x000f6c0008000800 */
[----:B0-----:R0:W0:Y:S01]  /*00c0*/  LDC.64 R2, c[0x4][R0] ;  /* 0x0100000000027b82 */ /* 0x0010220000000a00 */
[----:B-----5:R-:W-:Y:S01]  /*00d0*/  IADD3 R6, P0, PT, R1, UR4, RZ ;  /* 0x0000000401067c10 */ /* 0x020fe2000ff1e0ff */
[----:B----4-:R-:W-:-:S04]  /*00e0*/  IMAD R17, R17, UR6, RZ ;  /* 0x0000000611117c24 */ /* 0x010fc8000f8e02ff */
[----:B-1----:R-:W-:Y:S02]  /*00f0*/  IMAD.X R7, RZ, RZ, UR5, P0 ;  /* 0x00000005ff077e24 */ /* 0x002fe400080e06ff */
[----:B---3--:R-:W-:Y:S01]  /*0100*/  IMAD R16, R16, UR6, R5 ;  /* 0x0000000610107c24 */ /* 0x008fe2000f8e0205 */
[----:B------:R-:W1:Y:S04]  /*0110*/  LDCU.64 UR6, c[0x4][0x8] ;  /* 0x01000100ff0677ac */ /* 0x000e680008000a00 */
[----:B------:R3:W-:Y:S01]  /*0120*/  STL.64 [R1], R16 ;  /* 0x0000001001007387 */ /* 0x0007e20000100a00 */
[----:B-1----:R-:W-:Y:S01]  /*0130*/  IMAD.U32 R4, RZ, RZ, UR6 ;  /* 0x00000006ff047e24 */ /* 0x002fe2000f8e00ff */
[----:B------:R-:W-:Y:S02]  /*0140*/  MOV R5, UR7 ;  /* 0x0000000700057c02 */ /* 0x000fe40008000f00 */
[----:B0-2---:R3:W-:Y:S05]  /*0150*/  STL [R1+0x8], R19 ;  /* 0x0000081301007387 */ /* 0x0057ea0000100800 */
[----:B------:R-:W-:-:S07]  /*0160*/  LEPC R20, `(.L_x_0) ;  /* 0x000000001014794e */ /* 0x000fce0000000000 */
[----:B---3--:R-:W-:Y:S05]  /*0170*/  CALL.ABS.NOINC R2 ;  /* 0x0000000002007343 */ /* 0x008fea0003c00000 */
.L_x_0:
[----:B------:R-:W0:Y:S08]  /*0180*/  LDC.64 R8, c[0x0][0x3a0] ;  /* 0x0000e800ff087b82 */ /* 0x000e300000000a00 */
[----:B------:R-:W1:Y:S08]  /*0190*/  LDC.64 R2, c[0x0][0x388] ;  /* 0x0000e200ff027b82 */ /* 0x000e700000000a00 */
[----:B------:R-:W2:Y:S01]  /*01a0*/  LDC.64 R4, c[0x0][0x390] ;  /* 0x0000e400ff047b82 */ /* 0x000ea20000000a00 */
[----:B0-----:R-:W3:Y:S01]  /*01b0*/  LDG.E R0, desc[UR36][R8.64] ;  /* 0x0000002408007981 */ /* 0x001ee2000c1e1900 */
[----:B------:R-:W-:-:S05]  /*01c0*/  IMAD R7, R19, R19, RZ ;  /* 0x0000001313077224 */ /* 0x000fca00078e02ff */
[----:B------:R-:W-:Y:S01]  /*01d0*/  ISETP.GE.AND P0, PT, R16, R7, PT ;  /* 0x000000071000720c */ /* 0x000fe20003f06270 */
[----:B---3--:R-:W-:-:S05]  /*01e0*/  VIADD R11, R0, 0x1 ;  /* 0x00000001000b7836 */ /* 0x008fca0000000000 */
[----:B------:R0:W-:Y:S07]  /*01f0*/  STG.E desc[UR36][R8.64], R11 ;  /* 0x0000000b08007986 */ /* 0x0001ee000c101924 */
[----:B-12---:R-:W-:Y:S05]  /*0200*/  @P0 EXIT ;  /* 0x000000000000094d */ /* 0x006fea0003800000 */
.L_x_3:
[----:B0-----:R-:W-:-:S05]  /*0210*/  IMAD.WIDE R8, R16, 0x4, R2 ;  /* 0x0000000410087825 */ /* 0x001fca00078e0202 */
[----:B------:R-:W2:Y:S01]  /*0220*/  LDG.E R0, desc[UR36][R8.64] ;  /* 0x0000002408007981 */ /* 0x000ea2000c1e1900 */
[----:B------:R-:W-:Y:S01]  /*0230*/  BSSY.RECONVERGENT B0, `(.L_x_1) ;  /* 0x000002b000007945 */ /* 0x000fe20003800200 */
[----:B--2---:R-:W-:-:S13]  /*0240*/  ISETP.GT.AND P0, PT, R0, 0xf423f, PT ;  /* 0x000f423f0000780c */ /* 0x004fda0003f04270 */
[----:B------:R-:W-:Y:S05]  /*0250*/  @P0 BRA `(.L_x_2) ;  /* 0x0000000000a00947 */ /* 0x000fea0003800000 */
[-C--:B------:R-:W-:Y:S02]  /*0260*/  IABS R11, R19.reuse ;  /* 0x00000013000b7213 */ /* 0x080fe40000000000 */
[----:B------:R-:W-:Y:S02]  /*0270*/  IABS R12, R16 ;  /* 0x00000010000c7213 */ /* 0x000fe40000000000 */
[----:B------:R-:W0:Y:S01]  /*0280*/  I2F.RP R6, R11 ;  /* 0x0000000b00067306 */ /* 0x000e220000209400 */
[----:B------:R-:W-:-:S07]  /*0290*/  IABS R14, R19 ;  /* 0x00000013000e7213 */ /* 0x000fce0000000000 */
[----:B0-----:R-:W0:Y:S02]  /*02a0*/  MUFU.RCP R6, R6 ;  /* 0x0000000600067308 */ /* 0x001e240000001000 */
[----:B0-----:R-:W-:Y:S01]  /*02b0*/  IADD3 R8, PT, PT, R6, 0xffffffe, RZ ;  /* 0x0ffffffe06087810 */ /* 0x001fe20007ffe0ff */
[----:B------:R-:W-:-:S05]  /*02c0*/  IMAD.MOV R6, RZ, RZ, -R14 ;  /* 0x000000ffff067224 */ /* 0x000fca00078e0a0e */
[----:B------:R0:W1:Y:S02]  /*02d0*/  F2I.FTZ.U32.TRUNC.NTZ R9, R8 ;  /* 0x0000000800097305 */ /* 0x000064000021f000 */
[----:B0-----:R-:W-:Y:S02]  /*02e0*/  HFMA2 R8, -RZ, RZ, 0, 0 ;  /* 0x00000000ff087431 */ /* 0x001fe400000001ff */
[----:B-1----:R-:W-:-:S04]  /*02f0*/  IMAD.MOV R10, RZ, RZ, -R9 ;  /* 0x000000ffff0a7224 */ /* 0x002fc800078e0a09 */
[----:B------:R-:W-:Y:S02]  /*0300*/  IMAD R13, R10, R11, RZ ;  /* 0x0000000b0a0d7224 */ /* 0x000fe400078e02ff */
[----:B------:R-:W-:Y:S02]  /*0310*/  IMAD.MOV.U32 R10, RZ, RZ, R12 ;  /* 0x000000ffff0a7224 */ /* 0x000fe400078e000c */
[----:B------:R-:W-:-:S06]  /*0320*/  IMAD.HI.U32 R9, R9, R13, R8 ;  /* 0x0000000d09097227 */ /* 0x000fcc00078e0008 */
[----:B------:R-:W-:-:S04]  /*0330*/  IMAD.HI.U32 R9, R9, R10, RZ ;  /* 0x0000000a09097227 */ /* 0x000fc800078e00ff */
[----:B------:R-:W-:-:S05]  /*0340*/  IMAD R6, R9, R6, R10 ;  /* 0x0000000609067224 */ /* 0x000fca00078e020a */
[----:B------:R-:W-:-:S13]  /*0350*/  ISETP.GT.U32.AND P2, PT, R11, R6, PT ;  /* 0x000000060b00720c */ /* 0x000fda0003f44070 */
[-C--:B------:R-:W-:Y:S01]  /*0360*/  @!P2 IADD3 R6, PT, PT, R6, -R11.reuse, RZ ;  /* 0x8000000b0606a210 */ /* 0x080fe20007ffe0ff */
[----:B------:R-:W-:Y:S01]  /*0370*/  @!P2 VIADD R9, R9, 0x1 ;  /* 0x000000010909a836 */ /* 0x000fe20000000000 */
[----:B------:R-:W-:Y:S02]  /*0380*/  ISETP.NE.AND P2, PT, R19, RZ, PT ;  /* 0x000000ff1300720c */ /* 0x000fe40003f45270 */
[----:B------:R-:W-:Y:S02]  /*0390*/  ISETP.GE.U32.AND P0, PT, R6, R11, PT ;  /* 0x0000000b0600720c */ /* 0x000fe40003f06070 */
[----:B------:R-:W-:-:S04]  /*03a0*/  LOP3.LUT R6, R16, R19, RZ, 0x3c, !PT ;  /* 0x0000001310067212 */ /* 0x000fc800078e3cff */
[----:B------:R-:W-:-:S07]  /*03b0*/  ISETP.GE.AND P1, PT, R6, RZ, PT ;  /* 0x000000ff0600720c */ /* 0x000fce0003f26270 */
[----:B------:R-:W-:-:S06]  /*03c0*/  @P0 IADD3 R9, PT, PT, R9, 0x1, RZ ;  /* 0x0000000109090810 */ /* 0x000fcc0007ffe0ff */
[----:B------:R-:W-:Y:S01]  /*03d0*/  @!P1 IMAD.MOV R9, RZ, RZ, -R9 ;  /* 0x000000ffff099224 */ /* 0x000fe200078e0a09 */
[----:B------:R-:W-:-:S04]  /*03e0*/  @!P2 LOP3.LUT R9, RZ, R19, RZ, 0x33, !PT ;  /* 0x00000013ff09a212 */ /* 0x000fc800078e33ff */
[C---:B------:R-:W-:Y:S01]  /*03f0*/  IADD3 R6, PT, PT, -R9.reuse, RZ, RZ ;  /* 0x000000ff09067210 */ /* 0x040fe20007ffe1ff */
[----:B------:R-:W-:-:S04]  /*0400*/  IMAD.WIDE R10, R9, 0x4, R4 ;  /* 0x00000004090a7825 */ /* 0x000fc800078e0204 */
[----:B------:R-:W-:Y:S01]  /*0410*/  IMAD R9, R19, R6, R16 ;  /* 0x0000000613097224 */ /* 0x000fe200078e0210 */
[----:B------:R-:W2:Y:S03]  /*0420*/  LDG.E R13, desc[UR36][R10.64] ;  /* 0x000000240a0d7981 */ /* 0x000ea6000c1e1900 */
[----:B------:R-:W-:-:S05]  /*0430*/  IMAD.WIDE R8, R9, 0x4, R4 ;  /* 0x0000000409087825 */ /* 0x000fca00078e0204 */
[----:B------:R-:W3:Y:S01]  /*0440*/  LDG.E R6, desc[UR36][R8.64] ;  /* 0x0000002408067981 */ /* 0x000ee2000c1e1900 */
[----:B--2---:R-:W-:-:S05]  /*0450*/  IMAD.IADD R13, R0, 0x1, R13 ;  /* 0x00000001000d7824 */ /* 0x004fca00078e020d */
[----:B---3--:R-:W-:-:S13]  /*0460*/  ISETP.GE.AND P0, PT, R13, R6, PT ;  /* 0x000000060d00720c */ /* 0x008fda0003f06270 */
[----:B------:R-:W-:Y:S05]  /*0470*/  @P0 BRA `(.L_x_2) ;  /* 0x0000000000180947 */ /* 0x000fea0003800000 */
[----:B------:R-:W0:Y:S01]  /*0480*/  LDC.64 R12, c[0x0][0x398] ;  /* 0x0000e600ff0c7b82 */ /* 0x000e220000000a00 */
[----:B------:R-:W-:-:S05]  /*0490*/  MOV R6, 0x1 ;  /* 0x0000000100067802 */ /* 0x000fca0000000f00 */
[----:B0-----:R0:W-:Y:S04]  /*04a0*/  STG.E.U8 desc[UR36][R12.64], R6 ;  /* 0x000000060c007986 */ /* 0x0011e8000c101124 */
[----:B------:R-:W2:Y:S02]  /*04b0*/  LDG.E R11, desc[UR36][R10.64] ;  /* 0x000000240a0b7981 */ /* 0x000ea4000c1e1900 */
[----:B--2---:R-:W-:-:S05]  /*04c0*/  IMAD.IADD R15, R0, 0x1, R11 ;  /* 0x00000001000f7824 */ /* 0x004fca00078e020b */
[----:B------:R0:W-:Y:S02]  /*04d0*/  STG.E desc[UR36][R8.64], R15 ;  /* 0x0000000f08007986 */ /* 0x0001e4000c101924 */
.L_x_2:
[----:B------:R-:W-:Y:S05]  /*04e0*/  BSYNC.RECONVERGENT B0 ;  /* 0x0000000000007941 */ /* 0x000fea0003800200 */
.L_x_1:
[----:B------:R-:W-:-:S04]  /*04f0*/  IADD3 R16, PT, PT, R17, R16, RZ ;  /* 0x0000001011107210 */ /* 0x000fc80007ffe0ff */
[----:B------:R-:W-:-:S13]  /*0500*/  ISETP.GE.AND P0, PT, R16, R7, PT ;  /* 0x000000071000720c */ /* 0x000fda0003f06270 */
[----:B------:R-:W-:Y:S05]  /*0510*/  @!P0 BRA `(.L_x_3) ;  /* 0xfffffffc003c8947 */ /* 0x000fea000383ffff */
[----:B------:R-:W-:Y:S05]  /*0520*/  EXIT ;  /* 0x000000000000794d */ /* 0x000fea0003800000 */
.L_x_4:
[----:B------:R-:W-:-:S00]  /*0530*/  BRA `(.L_x_4) ;  /* 0xfffffffc00fc7947 */ /* 0x000fc0000383ffff */
[----:B------:R-:W-:-:S00]  /*0540*/  NOP ;  /* 0x0000000000007918 */ /* 0x000fc00000000000 */
        /* <DEDUP_REMOVED lines=11> */
.L_x_5:


//--------------------- .nv.global.init           --------------------------
	.section	.nv.global.init,"aw",@progbits
.nv.global.init:
	.type		$str,@object
	.size		$str,(.L_0 - $str)
$str:
        /*0000*/ 	.byte	0x4c, 0x4f, 0x47, 0x3a, 0x20, 0x25, 0x64, 0x2c, 0x20, 0x25, 0x64, 0x2c, 0x20, 0x25, 0x64, 0x0a
        /*0010*/ 	.byte	0x00
.L_0:


//--------------------- .nv.shared.reserved.0     --------------------------
	.section	.nv.shared.reserved.0,"aw",@nobits
	.weak		__nv_reservedSMEM_offset_0_alias
	.size		__nv_reservedSMEM_offset_0_alias, 0, 64
	.other		__nv_reservedSMEM_offset_0_alias,@"STO_CUDA_RESERVED_SHARED STV_DEFAULT"
__nv_reservedSMEM_offset_0_alias:
	.zero		0
	.zero		64


//--------------------- .nv.constant0._Z16BellmanIterationPiS_S_PbS_ --------------------------
	.section	.nv.constant0._Z16BellmanIterationPiS_S_PbS_,"a",@progbits
	.sectionflags	@""
	.align	4
.nv.constant0._Z16BellmanIterationPiS_S_PbS_:
	.zero		936


//--------------------- SYMBOLS --------------------------

	.type		.nv.reservedSmem.offset0,@object
	.size		.nv.reservedSmem.offset0,0x4
	.type		vprintf,@function
